	.headerflags	@"EF_CUDA_TEXMODE_UNIFIED EF_CUDA_64BIT_ADDRESS EF_CUDA_ACCELERATORS EF_CUDA_SM90 EF_CUDA_VIRTUAL_SM(EF_CUDA_SM90)"
	.elftype	@"ET_EXEC"


//--------------------- .nv.info                  --------------------------
	.section	.nv.info,"",@"SHT_CUDA_INFO"
	.align	4


	//----- nvinfo : EIATTR_REGCOUNT
	.align		4
        /*0000*/ 	.byte	0x04, 0x2f
        /*0002*/ 	.short	(.L_1 - .L_0)
	.align		4
.L_0:
        /*0004*/ 	.word	index@(triton_poi_fused_convolution_24)
        /*0008*/ 	.word	0x00000020


	//----- nvinfo : EIATTR_MIN_STACK_SIZE
	.align		4
.L_1:
        /*000c*/ 	.byte	0x04, 0x12
        /*000e*/ 	.short	(.L_3 - .L_2)
	.align		4
.L_2:
        /*0010*/ 	.word	index@(triton_poi_fused_convolution_24)
        /*0014*/ 	.word	0x00000000


	//----- nvinfo : EIATTR_FRAME_SIZE
	.align		4
.L_3:
        /*0018*/ 	.byte	0x04, 0x11
        /*001a*/ 	.short	(.L_5 - .L_4)
	.align		4
.L_4:
        /*001c*/ 	.word	index@(triton_poi_fused_convolution_24)
        /*0020*/ 	.word	0x00000000


	//----- nvinfo : EIATTR_MIN_STACK_SIZE
	.align		4
.L_5:
        /*0024*/ 	.byte	0x04, 0x12
        /*0026*/ 	.short	(.L_7 - .L_6)
	.align		4
.L_6:
        /*0028*/ 	.word	index@(triton_poi_fused_convolution_24)
        /*002c*/ 	.word	0x00000000
.L_7:


//--------------------- .nv.info.triton_poi_fused_convolution_24 --------------------------
	.section	.nv.info.triton_poi_fused_convolution_24,"",@"SHT_CUDA_INFO"
	.sectionflags	@""
	.align	4


	//----- nvinfo : EIATTR_CUDA_API_VERSION
	.align		4
        /*0000*/ 	.byte	0x04, 0x37
        /*0002*/ 	.short	(.L_9 - .L_8)
.L_8:
        /*0004*/ 	.word	0x0000007c


	//----- nvinfo : EIATTR_KPARAM_INFO
	.align		4
.L_9:
        /*0008*/ 	.byte	0x04, 0x17
        /*000a*/ 	.short	(.L_11 - .L_10)
.L_10:
        /*000c*/ 	.word	0x00000000
        /*0010*/ 	.short	0x0004
        /*0012*/ 	.short	0x001c
        /*0014*/ 	.byte	0x00, 0xf0, 0x11, 0x00


	//----- nvinfo : EIATTR_KPARAM_INFO
	.align		4
.L_11:
        /*0018*/ 	.byte	0x04, 0x17
        /*001a*/ 	.short	(.L_13 - .L_12)
.L_12:
        /*001c*/ 	.word	0x00000000
        /*0020*/ 	.short	0x0003
        /*0022*/ 	.short	0x0018
        /*0024*/ 	.byte	0x00, 0xf0, 0x11, 0x00


	//----- nvinfo : EIATTR_KPARAM_INFO
	.align		4
.L_13:
        /*0028*/ 	.byte	0x04, 0x17
        /*002a*/ 	.short	(.L_15 - .L_14)
.L_14:
        /*002c*/ 	.word	0x00000000
        /*0030*/ 	.short	0x0002
        /*0032*/ 	.short	0x0010
        /*0034*/ 	.byte	0x00, 0xf4, 0x21, 0x00


	//----- nvinfo : EIATTR_KPARAM_INFO
	.align		4
.L_15:
        /*0038*/ 	.byte	0x04, 0x17
        /*003a*/ 	.short	(.L_17 - .L_16)
.L_16:
        /*003c*/ 	.word	0x00000000
        /*0040*/ 	.short	0x0001
        /*0042*/ 	.short	0x0008
        /*0044*/ 	.byte	0x00, 0xf4, 0x21, 0x00


	//----- nvinfo : EIATTR_KPARAM_INFO
	.align		4
.L_17:
        /*0048*/ 	.byte	0x04, 0x17
        /*004a*/ 	.short	(.L_19 - .L_18)
.L_18:
        /*004c*/ 	.word	0x00000000
        /*0050*/ 	.short	0x0000
        /*0052*/ 	.short	0x0000
        /*0054*/ 	.byte	0x00, 0xf4, 0x21, 0x00


	//----- nvinfo : EIATTR_SPARSE_MMA_MASK
	.align		4
.L_19:
        /*0058*/ 	.byte	0x03, 0x50
        /*005a*/ 	.short	0x0000


	//----- nvinfo : EIATTR_MAXREG_COUNT
	.align		4
        /*005c*/ 	.byte	0x03, 0x1b
        /*005e*/ 	.short	0x00ff


	//----- nvinfo : EIATTR_EXIT_INSTR_OFFSETS
	.align		4
        /*0060*/ 	.byte	0x04, 0x1c
        /*0062*/ 	.short	(.L_21 - .L_20)


	//   ....[0]....
.L_20:
        /*0064*/ 	.word	0x00000930


	//   ....[1]....
        /*0068*/ 	.word	0x000009c0


	//----- nvinfo : EIATTR_REQNTID
	.align		4
.L_21:
        /*006c*/ 	.byte	0x04, 0x10
        /*006e*/ 	.short	(.L_23 - .L_22)
.L_22:
        /*0070*/ 	.word	0x00000100
        /*0074*/ 	.word	0x00000001
        /*0078*/ 	.word	0x00000001


	//----- nvinfo : EIATTR_CBANK_PARAM_SIZE
	.align		4
.L_23:
        /*007c*/ 	.byte	0x03, 0x19
        /*007e*/ 	.short	0x0020


	//----- nvinfo : EIATTR_PARAM_CBANK
	.align		4
        /*0080*/ 	.byte	0x04, 0x0a
        /*0082*/ 	.short	(.L_25 - .L_24)
	.align		4
.L_24:
        /*0084*/ 	.word	index@(.nv.constant0.triton_poi_fused_convolution_24)
        /*0088*/ 	.short	0x0210
        /*008a*/ 	.short	0x0020


	//----- nvinfo : EIATTR_SW_WAR
	.align		4
.L_25:
        /*008c*/ 	.byte	0x04, 0x36
        /*008e*/ 	.short	(.L_27 - .L_26)
.L_26:
        /*0090*/ 	.word	0x00000008
.L_27:


//--------------------- .nv.callgraph             --------------------------
	.section	.nv.callgraph,"",@"SHT_CUDA_CALLGRAPH"
	.align	4
	.sectionentsize	8
	.align		4
        /*0000*/ 	.word	0x00000000
	.align		4
        /*0004*/ 	.word	0xffffffff
	.align		4
        /*0008*/ 	.word	0x00000000
	.align		4
        /*000c*/ 	.word	0xfffffffe
	.align		4
        /*0010*/ 	.word	0x00000000
	.align		4
        /*0014*/ 	.word	0xfffffffd
	.align		4
        /*0018*/ 	.word	0x00000000
	.align		4
        /*001c*/ 	.word	0xfffffffc


//--------------------- .text.triton_poi_fused_convolution_24 --------------------------
	.section	.text.triton_poi_fused_convolution_24,"ax",@progbits
	.sectionflags	@"SHF_BARRIERS=1"
	.align	128
        .global         triton_poi_fused_convolution_24
        .type           triton_poi_fused_convolution_24,@function
        .size           triton_poi_fused_convolution_24,(.L_x_1 - triton_poi_fused_convolution_24)
        .other          triton_poi_fused_convolution_24,@"STO_CUDA_ENTRY STV_DEFAULT"
triton_poi_fused_convolution_24:
.text.triton_poi_fused_convolution_24:
[----:B------:R-:W0:Y:S01]  /*0000*/  LDC R1, c[0x0][0x28] ;  /* 0x00000a00ff017b82 */ /* 0x000e220000000800 */
[----:B------:R-:W1:Y:S07]  /*0010*/  S2R R0, SR_TID.X ;  /* 0x0000000000007919 */ /* 0x000e6e0000002100 */
[----:B------:R-:W2:Y:S01]  /*0020*/  LDC.64 R28, c[0x0][0x210] ;  /* 0x00008400ff1c7b82 */ /* 0x000ea20000000a00 */
[----:B------:R-:W-:Y:S02]  /*0030*/  CS2R R8, SRZ ;  /* 0x0000000000087805 */ /* 0x000fe4000001ff00 */
[----:B------:R-:W-:Y:S01]  /*0040*/  CS2R R10, SRZ ;  /* 0x00000000000a7805 */ /* 0x000fe2000001ff00 */
[----:B------:R-:W3:Y:S01]  /*0050*/  S2R R25, SR_CTAID.Y ;  /* 0x0000000000197919 */ /* 0x000ee20000002600 */
[----:B------:R-:W-:Y:S01]  /*0060*/  ULDC.64 UR6, c[0x0][0x208] ;  /* 0x0000820000067ab9 */ /* 0x000fe20000000a00 */
[----:B------:R-:W4:Y:S01]  /*0070*/  S2R R3, SR_CTAID.X ;  /* 0x0000000000037919 */ /* 0x000f220000002500 */
[----:B-1----:R-:W-:Y:S01]  /*0080*/  SHF.R.U32.HI R6, RZ, 0x2, R0 ;  /* 0x00000002ff067819 */ /* 0x002fe20000011600 */
[----:B------:R-:W-:-:S02]  /*0090*/  IMAD.SHL.U32 R2, R0, 0x4, RZ ;  /* 0x0000000400027824 */ /* 0x000fc400078e00ff */
[----:B---3--:R-:W-:Y:S01]  /*00a0*/  IMAD.SHL.U32 R25, R25, 0x10, RZ ;  /* 0x0000001019197824 */ /* 0x008fe200078e00ff */
[----:B------:R-:W-:-:S04]  /*00b0*/  SGXT.U32 R6, R6, 0x6 ;  /* 0x000000060606781a */ /* 0x000fc80000000000 */
[----:B------:R-:W-:Y:S02]  /*00c0*/  LOP3.LUT R4, R25, 0xc, R2, 0xf8, !PT ;  /* 0x0000000c19047812 */ /* 0x000fe400078ef802 */
[----:B----4-:R-:W-:Y:S02]  /*00d0*/  PRMT R5, R6, 0x6540, R3 ;  /* 0x0000654006057816 */ /* 0x010fe40000000003 */
[----:B------:R-:W-:Y:S02]  /*00e0*/  CS2R R6, SRZ ;  /* 0x0000000000067805 */ /* 0x000fe4000001ff00 */
[C---:B------:R-:W-:Y:S01]  /*00f0*/  ISETP.GE.AND P0, PT, R4.reuse, 0x10, PT ;  /* 0x000000100400780c */ /* 0x040fe20003f06270 */
[----:B------:R-:W-:Y:S01]  /*0100*/  IMAD R23, R4, 0x400, R5 ;  /* 0x0000040004177824 */ /* 0x000fe200078e0205 */
[----:B------:R-:W-:-:S03]  /*0110*/  CS2R R4, SRZ ;  /* 0x0000000000047805 */ /* 0x000fc6000001ff00 */
[----:B------:R-:W-:-:S05]  /*0120*/  IMAD.SHL.U32 R23, R23, 0x4, RZ ;  /* 0x0000000417177824 */ /* 0x000fca00078e00ff */
[----:B------:R-:W-:-:S03]  /*0130*/  LOP3.LUT R13, R23, 0x100, RZ, 0xfc, !PT ;  /* 0x00000100170d7812 */ /* 0x000fc600078efcff */
[----:B------:R-:W1:Y:S01]  /*0140*/  @!P0 LDC.64 R26, c[0x0][0x218] ;  /* 0x00008600ff1a8b82 */ /* 0x000e620000000a00 */
[C---:B------:R-:W-:Y:S02]  /*0150*/  LOP3.LUT R21, R23.reuse, 0x200, RZ, 0xfc, !PT ;  /* 0x0000020017157812 */ /* 0x040fe400078efcff */
[----:B------:R-:W-:Y:S01]  /*0160*/  LOP3.LUT R15, R23, 0x300, RZ, 0xfc, !PT ;  /* 0x00000300170f7812 */ /* 0x000fe200078efcff */
[----:B--2---:R-:W-:-:S04]  /*0170*/  IMAD.WIDE R12, R13, 0x4, R28 ;  /* 0x000000040d0c7825 */ /* 0x004fc800078e021c */
[--C-:B------:R-:W-:Y:S01]  /*0180*/  IMAD.WIDE R22, R23, 0x4, R28.reuse ;  /* 0x0000000417167825 */ /* 0x100fe200078e021c */
[----:B------:R2:W3:Y:S03]  /*0190*/  @!P0 LDG.E.EL.128 R8, desc[UR6][R12.64] ;  /* 0x000000060c088981 */ /* 0x0004e6000c2e1d00 */
[--C-:B------:R-:W-:Y:S01]  /*01a0*/  IMAD.WIDE R20, R21, 0x4, R28.reuse ;  /* 0x0000000415147825 */ /* 0x100fe200078e021c */
[----:B------:R4:W5:Y:S03]  /*01b0*/  @!P0 LDG.E.EL.128 R4, desc[UR6][R22.64] ;  /* 0x0000000616048981 */ /* 0x000966000c2e1d00 */
[----:B------:R-:W-:Y:S01]  /*01c0*/  IMAD.WIDE R28, R15, 0x4, R28 ;  /* 0x000000040f1c7825 */ /* 0x000fe200078e021c */
[----:B------:R-:W-:Y:S02]  /*01d0*/  CS2R R14, SRZ ;  /* 0x00000000000e7805 */ /* 0x000fe4000001ff00 */
[----:B--2---:R-:W-:-:S02]  /*01e0*/  CS2R R12, SRZ ;  /* 0x00000000000c7805 */ /* 0x004fc4000001ff00 */
[----:B------:R-:W-:Y:S02]  /*01f0*/  CS2R R16, SRZ ;  /* 0x0000000000107805 */ /* 0x000fe4000001ff00 */
[----:B------:R-:W-:Y:S02]  /*0200*/  CS2R R18, SRZ ;  /* 0x0000000000127805 */ /* 0x000fe4000001ff00 */
[----:B----4-:R-:W-:Y:S01]  /*0210*/  CS2R R22, SRZ ;  /* 0x0000000000167805 */ /* 0x010fe2000001ff00 */
[----:B------:R2:W4:Y:S04]  /*0220*/  @!P0 LDG.E.EL.128 R12, desc[UR6][R20.64] ;  /* 0x00000006140c8981 */ /* 0x000528000c2e1d00 */
[----:B------:R-:W3:Y:S01]  /*0230*/  @!P0 LDG.E.EL.128 R16, desc[UR6][R28.64] ;  /* 0x000000061c108981 */ /* 0x000ee2000c2e1d00 */
[----:B--2---:R-:W-:-:S06]  /*0240*/  CS2R R20, SRZ ;  /* 0x0000000000147805 */ /* 0x004fcc000001ff00 */
[----:B-1----:R-:W5:Y:S01]  /*0250*/  @!P0 LDG.E.EL.128 R20, desc[UR6][R26.64] ;  /* 0x000000061a148981 */ /* 0x002f62000c2e1d00 */
[----:B------:R-:W1:Y:S01]  /*0260*/  S2R R24, SR_TID.X ;  /* 0x0000000000187919 */ /* 0x000e620000002100 */
[----:B------:R-:W2:Y:S01]  /*0270*/  S2UR UR5, SR_CgaCtaId ;  /* 0x00000000000579c3 */ /* 0x000ea20000008800 */
[----:B------:R-:W-:Y:S02]  /*0280*/  UMOV UR4, 0x400 ;  /* 0x0000040000047882 */ /* 0x000fe40000000000 */
[----:B--2---:R-:W-:Y:S01]  /*0290*/  UPRMT UR4, UR5, 0x654, UR4 ;  /* 0x0000065405047896 */ /* 0x004fe20008000004 */
[----:B------:R-:W-:-:S04]  /*02a0*/  SHF.R.U32.HI R0, RZ, 0x6, R0 ;  /* 0x00000006ff007819 */ /* 0x000fc80000011600 */
[----:B------:R-:W-:-:S04]  /*02b0*/  SGXT.U32 R0, R0, 0x2 ;  /* 0x000000020000781a */ /* 0x000fc80000000000 */
[----:B------:R-:W-:-:S04]  /*02c0*/  LOP3.LUT R25, R25, R0, RZ, 0xfc, !PT ;  /* 0x0000000019197212 */ /* 0x000fc800078efcff */
[----:B------:R-:W-:Y:S01]  /*02d0*/  ISETP.GE.AND P1, PT, R25, 0x10, PT ;  /* 0x000000101900780c */ /* 0x000fe20003f26270 */
[C---:B-----5:R-:W-:Y:S01]  /*02e0*/  FADD R4, R20.reuse, R4 ;  /* 0x0000000414047221 */ /* 0x060fe20000000000 */
[C---:B---3--:R-:W-:Y:S01]  /*02f0*/  FADD R8, R20.reuse, R8 ;  /* 0x0000000814087221 */ /* 0x048fe20000000000 */
[C---:B----4-:R-:W-:Y:S01]  /*0300*/  FADD R12, R20.reuse, R12 ;  /* 0x0000000c140c7221 */ /* 0x050fe20000000000 */
[----:B------:R-:W-:Y:S01]  /*0310*/  FADD R16, R20, R16 ;  /* 0x0000001014107221 */ /* 0x000fe20000000000 */
[----:B-1----:R-:W-:Y:S02]  /*0320*/  IMAD.SHL.U32 R20, R24, 0x400, RZ ;  /* 0x0000040018147824 */ /* 0x002fe400078e00ff */
[C---:B------:R-:W-:Y:S01]  /*0330*/  FADD R5, R21.reuse, R5 ;  /* 0x0000000515057221 */ /* 0x040fe20000000000 */
[C---:B------:R-:W-:Y:S01]  /*0340*/  FADD R9, R21.reuse, R9 ;  /* 0x0000000915097221 */ /* 0x040fe20000000000 */
[C---:B------:R-:W-:Y:S01]  /*0350*/  FADD R13, R21.reuse, R13 ;  /* 0x0000000d150d7221 */ /* 0x040fe20000000000 */
[----:B------:R-:W-:Y:S01]  /*0360*/  FADD R17, R21, R17 ;  /* 0x0000001115117221 */ /* 0x000fe20000000000 */
[----:B------:R-:W-:-:S02]  /*0370*/  SHF.R.U32.HI R21, RZ, 0x2, R24 ;  /* 0x00000002ff157819 */ /* 0x000fc40000011618 */
[----:B------:R-:W-:Y:S01]  /*0380*/  LOP3.LUT R20, R20, 0xc00, RZ, 0xc0, !PT ;  /* 0x00000c0014147812 */ /* 0x000fe200078ec0ff */
[C---:B------:R-:W-:Y:S01]  /*0390*/  FADD R6, R22.reuse, R6 ;  /* 0x0000000616067221 */ /* 0x040fe20000000000 */
[C---:B------:R-:W-:Y:S01]  /*03a0*/  FADD R10, R22.reuse, R10 ;  /* 0x0000000a160a7221 */ /* 0x040fe20000000000 */
[C---:B------:R-:W-:Y:S01]  /*03b0*/  FADD R14, R22.reuse, R14 ;  /* 0x0000000e160e7221 */ /* 0x040fe20000000000 */
[----:B------:R-:W-:Y:S01]  /*03c0*/  SGXT.U32 R21, R21, 0x6 ;  /* 0x000000061515781a */ /* 0x000fe20000000000 */
[----:B------:R-:W-:Y:S01]  /*03d0*/  FADD R22, R22, R18 ;  /* 0x0000001216167221 */ /* 0x000fe20000000000 */
[C---:B------:R-:W-:Y:S02]  /*03e0*/  LOP3.LUT R18, R20.reuse, 0x100, RZ, 0xfc, !PT ;  /* 0x0000010014127812 */ /* 0x040fe400078efcff */
[C---:B------:R-:W-:Y:S02]  /*03f0*/  LOP3.LUT R26, R20.reuse, 0x200, RZ, 0xfc, !PT ;  /* 0x00000200141a7812 */ /* 0x040fe400078efcff */
[----:B------:R-:W-:-:S02]  /*0400*/  LOP3.LUT R28, R20, 0x300, RZ, 0xfc, !PT ;  /* 0x00000300141c7812 */ /* 0x000fc400078efcff */
[C---:B------:R-:W-:Y:S02]  /*0410*/  LOP3.LUT R24, R20.reuse, R21, RZ, 0xfc, !PT ;  /* 0x0000001514187212 */ /* 0x040fe400078efcff */
[----:B------:R-:W-:Y:S02]  /*0420*/  LEA.HI R27, R20, UR4, RZ, 0x1a ;  /* 0x00000004141b7c11 */ /* 0x000fe4000f8fd0ff */
[----:B------:R-:W-:Y:S02]  /*0430*/  LEA.HI R21, R18, UR4, RZ, 0x1a ;  /* 0x0000000412157c11 */ /* 0x000fe4000f8fd0ff */
[----:B------:R-:W-:Y:S02]  /*0440*/  LEA.HI R29, R26, UR4, RZ, 0x1a ;  /* 0x000000041a1d7c11 */ /* 0x000fe4000f8fd0ff */
[----:B------:R-:W-:Y:S01]  /*0450*/  LEA.HI R28, R28, UR4, RZ, 0x1a ;  /* 0x000000041c1c7c11 */ /* 0x000fe2000f8fd0ff */
[C---:B------:R-:W-:Y:S02]  /*0460*/  IMAD R27, R24.reuse, 0x4, R27 ;  /* 0x00000004181b7824 */ /* 0x040fe400078e021b */
[----:B------:R-:W-:-:S02]  /*0470*/  IMAD R20, R24, 0x4, R21 ;  /* 0x0000000418147824 */ /* 0x000fc400078e0215 */
[C---:B------:R-:W-:Y:S01]  /*0480*/  FADD R7, R23.reuse, R7 ;  /* 0x0000000717077221 */ /* 0x040fe20000000000 */
[C---:B------:R-:W-:Y:S02]  /*0490*/  IMAD R21, R24.reuse, 0x4, R29 ;  /* 0x0000000418157824 */ /* 0x040fe400078e021d */
[----:B------:R-:W-:Y:S01]  /*04a0*/  IMAD R24, R24, 0x4, R28 ;  /* 0x0000000418187824 */ /* 0x000fe200078e021c */
[----:B------:R1:W-:Y:S01]  /*04b0*/  STS [R27], R4 ;  /* 0x000000041b007388 */ /* 0x0003e20000000800 */
[----:B------:R-:W-:-:S03]  /*04c0*/  FADD R11, R23, R11 ;  /* 0x0000000b170b7221 */ /* 0x000fc60000000000 */
[----:B------:R-:W-:Y:S04]  /*04d0*/  STS [R20+0x400], R5 ;  /* 0x0004000514007388 */ /* 0x000fe80000000800 */
[----:B------:R-:W-:Y:S01]  /*04e0*/  STS [R21+0x800], R6 ;  /* 0x0008000615007388 */ /* 0x000fe20000000800 */
[----:B------:R-:W-:-:S03]  /*04f0*/  FADD R15, R23, R15 ;  /* 0x0000000f170f7221 */ /* 0x000fc60000000000 */
[----:B------:R-:W-:Y:S04]  /*0500*/  STS [R24+0xc00], R7 ;  /* 0x000c000718007388 */ /* 0x000fe80000000800 */
[----:B------:R-:W-:Y:S04]  /*0510*/  STS [R27+0x100], R8 ;  /* 0x000100081b007388 */ /* 0x000fe80000000800 */
[----:B------:R-:W-:Y:S04]  /*0520*/  STS [R20+0x500], R9 ;  /* 0x0005000914007388 */ /* 0x000fe80000000800 */
[----:B------:R-:W-:Y:S01]  /*0530*/  STS [R21+0x900], R10 ;  /* 0x0009000a15007388 */ /* 0x000fe20000000800 */
[----:B------:R-:W-:-:S03]  /*0540*/  FADD R19, R23, R19 ;  /* 0x0000001317137221 */ /* 0x000fc60000000000 */
[----:B------:R-:W-:Y:S04]  /*0550*/  STS [R24+0xd00], R11 ;  /* 0x000d000b18007388 */ /* 0x000fe80000000800 */
[----:B------:R-:W-:Y:S04]  /*0560*/  STS [R27+0x200], R12 ;  /* 0x0002000c1b007388 */ /* 0x000fe80000000800 */
[----:B------:R-:W-:Y:S04]  /*0570*/  STS [R20+0x600], R13 ;  /* 0x0006000d14007388 */ /* 0x000fe80000000800 */
[----:B------:R-:W-:Y:S04]  /*0580*/  STS [R21+0xa00], R14 ;  /* 0x000a000e15007388 */ /* 0x000fe80000000800 */
[----:B------:R-:W-:Y:S01]  /*0590*/  STS [R24+0xe00], R15 ;  /* 0x000e000f18007388 */ /* 0x000fe20000000800 */
[----:B------:R-:W-:-:S03]  /*05a0*/  LOP3.LUT R18, R2, 0x3fc, RZ, 0xc0, !PT ;  /* 0x000003fc02127812 */ /* 0x000fc600078ec0ff */
[----:B------:R-:W-:Y:S04]  /*05b0*/  STS [R27+0x300], R16 ;  /* 0x000300101b007388 */ /* 0x000fe80000000800 */
[----:B------:R2:W-:Y:S04]  /*05c0*/  STS [R20+0x700], R17 ;  /* 0x0007001114007388 */ /* 0x0005e80000000800 */
[----:B------:R3:W-:Y:S04]  /*05d0*/  STS [R21+0xb00], R22 ;  /* 0x000b001615007388 */ /* 0x0007e80000000800 */
[----:B------:R4:W-:Y:S01]  /*05e0*/  STS [R24+0xf00], R19 ;  /* 0x000f001318007388 */ /* 0x0009e20000000800 */
[C---:B-1----:R-:W-:Y:S01]  /*05f0*/  LOP3.LUT R4, R18.reuse, 0x400, RZ, 0xfc, !PT ;  /* 0x0000040012047812 */ /* 0x042fe200078efcff */
[----:B--2---:R-:W1:Y:S01]  /*0600*/  LDC.64 R16, c[0x0][0x220] ;  /* 0x00008800ff107b82 */ /* 0x004e620000000a00 */
[----:B------:R-:W-:-:S02]  /*0610*/  LOP3.LUT R5, R18, 0x800, RZ, 0xfc, !PT ;  /* 0x0000080012057812 */ /* 0x000fc400078efcff */
[----:B------:R-:W-:Y:S02]  /*0620*/  SHF.R.U32.HI R6, RZ, 0x8, R2 ;  /* 0x00000008ff067819 */ /* 0x000fe40000011602 */
[----:B------:R-:W-:Y:S02]  /*0630*/  SHF.R.U32.HI R4, RZ, 0x6, R4 ;  /* 0x00000006ff047819 */ /* 0x000fe40000011604 */
[----:B------:R-:W-:Y:S02]  /*0640*/  SHF.R.U32.HI R7, RZ, 0x6, R5 ;  /* 0x00000006ff077819 */ /* 0x000fe40000011605 */
[----:B------:R-:W-:Y:S02]  /*0650*/  SGXT.U32 R5, R6, 0x2 ;  /* 0x000000020605781a */ /* 0x000fe40000000000 */
[----:B------:R-:W-:Y:S02]  /*0660*/  LOP3.LUT R6, R4, 0x1c, RZ, 0xc0, !PT ;  /* 0x0000001c04067812 */ /* 0x000fe400078ec0ff */
[----:B------:R-:W-:-:S02]  /*0670*/  LOP3.LUT R8, R7, 0x2c, RZ, 0xc0, !PT ;  /* 0x0000002c07087812 */ /* 0x000fc400078ec0ff */
[----:B------:R-:W-:Y:S02]  /*0680*/  LOP3.LUT R4, R5, 0x3fc, R2, 0xf8, !PT ;  /* 0x000003fc05047812 */ /* 0x000fe400078ef802 */
[----:B------:R-:W-:Y:S01]  /*0690*/  LEA R5, R5, UR4, 0x2 ;  /* 0x0000000405057c11 */ /* 0x000fe2000f8e10ff */
[----:B------:R-:W-:Y:S01]  /*06a0*/  VIADD R7, R6, UR4 ;  /* 0x0000000406077c36 */ /* 0x000fe20008000000 */
[----:B------:R-:W-:Y:S01]  /*06b0*/  LEA R4, R4, UR4, 0x2 ;  /* 0x0000000404047c11 */ /* 0x000fe2000f8e10ff */
[----:B------:R-:W-:Y:S01]  /*06c0*/  BAR.SYNC.DEFER_BLOCKING 0x0 ;  /* 0x0000000000007b1d */ /* 0x000fe20000010000 */
[----:B------:R-:W-:Y:S02]  /*06d0*/  VIADD R9, R8, UR4 ;  /* 0x0000000408097c36 */ /* 0x000fe40008000000 */
[C---:B------:R-:W-:Y:S02]  /*06e0*/  IMAD R20, R18.reuse, 0x4, R5 ;  /* 0x0000000412147824 */ /* 0x040fe400078e0205 */
[----:B---3--:R-:W-:-:S02]  /*06f0*/  IMAD R21, R18, 0x4, R7 ;  /* 0x0000000412157824 */ /* 0x008fc400078e0207 */
[----:B------:R-:W-:Y:S01]  /*0700*/  IMAD R22, R18, 0x4, R9 ;  /* 0x0000000412167824 */ /* 0x000fe200078e0209 */
[----:B------:R-:W-:Y:S04]  /*0710*/  LDS R4, [R4] ;  /* 0x0000000004047984 */ /* 0x000fe80000000800 */
[----:B------:R-:W-:Y:S04]  /*0720*/  LDS R5, [R20+0x4] ;  /* 0x0000040014057984 */ /* 0x000fe80000000800 */
[----:B------:R-:W-:Y:S04]  /*0730*/  LDS R6, [R20+0x8] ;  /* 0x0000080014067984 */ /* 0x000fe80000000800 */
[----:B------:R-:W2:Y:S04]  /*0740*/  LDS R7, [R20+0xc] ;  /* 0x00000c0014077984 */ /* 0x000ea80000000800 */
[----:B------:R-:W-:Y:S04]  /*0750*/  LDS R8, [R21+0x1000] ;  /* 0x0010000015087984 */ /* 0x000fe80000000800 */
[----:B------:R-:W-:Y:S04]  /*0760*/  LDS R9, [R21+0x1004] ;  /* 0x0010040015097984 */ /* 0x000fe80000000800 */
[----:B------:R-:W-:Y:S04]  /*0770*/  LDS R10, [R21+0x1008] ;  /* 0x00100800150a7984 */ /* 0x000fe80000000800 */
[----:B------:R-:W3:Y:S04]  /*0780*/  LDS R11, [R21+0x100c] ;  /* 0x00100c00150b7984 */ /* 0x000ee80000000800 */
[----:B------:R-:W-:Y:S04]  /*0790*/  LDS R12, [R22+0x2000] ;  /* 0x00200000160c7984 */ /* 0x000fe80000000800 */
[----:B------:R-:W-:Y:S04]  /*07a0*/  LDS R13, [R22+0x2004] ;  /* 0x00200400160d7984 */ /* 0x000fe80000000800 */
[----:B------:R-:W-:Y:S04]  /*07b0*/  LDS R14, [R22+0x2008] ;  /* 0x00200800160e7984 */ /* 0x000fe80000000800 */
[----:B------:R5:W3:Y:S01]  /*07c0*/  LDS R15, [R22+0x200c] ;  /* 0x00200c00160f7984 */ /* 0x000ae20000000800 */
[----:B------:R-:W-:-:S02]  /*07d0*/  LOP3.LUT R2, R2, 0xfc, RZ, 0xc0, !PT ;  /* 0x000000fc02027812 */ /* 0x000fc400078ec0ff */
[----:B----4-:R-:W-:Y:S02]  /*07e0*/  LOP3.LUT R19, R18, 0xc00, RZ, 0xfc, !PT ;  /* 0x00000c0012137812 */ /* 0x010fe400078efcff */
[----:B------:R-:W-:Y:S02]  /*07f0*/  PRMT R0, R2, 0x6540, R3 ;  /* 0x0000654002007816 */ /* 0x000fe40000000003 */
[----:B------:R-:W-:Y:S02]  /*0800*/  SHF.R.U32.HI R2, RZ, 0x6, R19 ;  /* 0x00000006ff027819 */ /* 0x000fe40000011613 */
[C---:B------:R-:W-:Y:S02]  /*0810*/  LOP3.LUT R3, R25.reuse, 0x4, RZ, 0xfc, !PT ;  /* 0x0000000419037812 */ /* 0x040fe400078efcff */
[C---:B------:R-:W-:Y:S02]  /*0820*/  LOP3.LUT R19, R25.reuse, 0x8, RZ, 0xfc, !PT ;  /* 0x0000000819137812 */ /* 0x040fe400078efcff */
[----:B-----5:R-:W-:-:S02]  /*0830*/  LOP3.LUT R22, R25, 0xc, RZ, 0xfc, !PT ;  /* 0x0000000c19167812 */ /* 0x020fc400078efcff */
[----:B------:R-:W-:Y:S02]  /*0840*/  ISETP.GE.AND P2, PT, R3, 0x10, PT ;  /* 0x000000100300780c */ /* 0x000fe40003f46270 */
[----:B------:R-:W-:Y:S01]  /*0850*/  ISETP.GE.AND P3, PT, R19, 0x10, PT ;  /* 0x000000101300780c */ /* 0x000fe20003f66270 */
[--C-:B------:R-:W-:Y:S01]  /*0860*/  IMAD R21, R25, 0x1000, R0.reuse ;  /* 0x0000100019157824 */ /* 0x100fe200078e0200 */
[----:B------:R-:W-:Y:S02]  /*0870*/  LOP3.LUT R20, R2, 0x3c, RZ, 0xc0, !PT ;  /* 0x0000003c02147812 */ /* 0x000fe400078ec0ff */
[----:B------:R-:W-:Y:S01]  /*0880*/  ISETP.GE.AND P0, PT, R22, 0x10, PT ;  /* 0x000000101600780c */ /* 0x000fe20003f06270 */
[--C-:B------:R-:W-:Y:S02]  /*0890*/  IMAD R23, R3, 0x1000, R0.reuse ;  /* 0x0000100003177824 */ /* 0x100fe400078e0200 */
[----:B------:R-:W-:Y:S02]  /*08a0*/  IMAD R19, R19, 0x1000, R0 ;  /* 0x0000100013137824 */ /* 0x000fe400078e0200 */
[----:B-1----:R-:W-:-:S04]  /*08b0*/  IMAD.WIDE R2, R21, 0x4, R16 ;  /* 0x0000000415027825 */ /* 0x002fc800078e0210 */
[----:B------:R-:W-:Y:S02]  /*08c0*/  VIADD R27, R20, UR4 ;  /* 0x00000004141b7c36 */ /* 0x000fe40008000000 */
[--C-:B------:R-:W-:Y:S01]  /*08d0*/  IMAD.WIDE R20, R23, 0x4, R16.reuse ;  /* 0x0000000417147825 */ /* 0x100fe200078e0210 */
[----:B--2---:R1:W-:Y:S03]  /*08e0*/  @!P1 STG.E.128 desc[UR6][R2.64], R4 ;  /* 0x0000000402009986 */ /* 0x0043e6000c101d06 */
[----:B------:R-:W-:Y:S01]  /*08f0*/  IMAD.WIDE R22, R19, 0x4, R16 ;  /* 0x0000000413167825 */ /* 0x000fe200078e0210 */
[----:B---3--:R1:W-:Y:S04]  /*0900*/  @!P2 STG.E.128 desc[UR6][R20.64], R8 ;  /* 0x000000081400a986 */ /* 0x0083e8000c101d06 */
[----:B0-----:R1:W-:Y:S01]  /*0910*/  @!P3 STG.E.128 desc[UR6][R22.64], R12 ;  /* 0x0000000c1600b986 */ /* 0x0013e2000c101d06 */
[----:B------:R-:W-:Y:S01]  /*0920*/  IMAD R27, R18, 0x4, R27 ;  /* 0x00000004121b7824 */ /* 0x000fe200078e021b */
[----:B------:R-:W-:Y:S06]  /*0930*/  @P0 EXIT ;  /* 0x000000000000094d */ /* 0x000fec0003800000 */
[----:B-1----:R-:W-:Y:S01]  /*0940*/  LDS R4, [R27+0x3000] ;  /* 0x003000001b047984 */ /* 0x002fe20000000800 */
[----:B------:R-:W-:-:S03]  /*0950*/  LOP3.LUT R3, R25, 0xc, RZ, 0xfc, !PT ;  /* 0x0000000c19037812 */ /* 0x000fc600078efcff */
[----:B------:R-:W-:Y:S02]  /*0960*/  LDS R5, [R27+0x3004] ;  /* 0x003004001b057984 */ /* 0x000fe40000000800 */
[----:B------:R-:W-:Y:S02]  /*0970*/  IMAD R3, R3, 0x1000, R0 ;  /* 0x0000100003037824 */ /* 0x000fe400078e0200 */
[----:B------:R-:W-:Y:S02]  /*0980*/  LDS R6, [R27+0x3008] ;  /* 0x003008001b067984 */ /* 0x000fe40000000800 */
[----:B------:R-:W-:Y:S02]  /*0990*/  IMAD.WIDE R16, R3, 0x4, R16 ;  /* 0x0000000403107825 */ /* 0x000fe400078e0210 */
[----:B------:R-:W0:Y:S04]  /*09a0*/  LDS R7, [R27+0x300c] ;  /* 0x00300c001b077984 */ /* 0x000e280000000800 */
[----:B0-----:R-:W-:Y:S01]  /*09b0*/  STG.E.128 desc[UR6][R16.64], R4 ;  /* 0x0000000410007986 */ /* 0x001fe2000c101d06 */
[----:B------:R-:W-:Y:S05]  /*09c0*/  EXIT ;  /* 0x000000000000794d */ /* 0x000fea0003800000 */
.L_x_0:
[----:B------:R-:W-:-:S00]  /*09d0*/  BRA `(.L_x_0) ;  /* 0xfffffffc00fc7947 */ /* 0x000fc0000383ffff */
[----:B------:R-:W-:-:S00]  /*09e0*/  NOP ;  /* 0x0000000000007918 */ /* 0x000fc00000000000 */
        /* <DEDUP_REMOVED lines=9> */
.L_x_1:


//--------------------- .nv.shared.triton_poi_fused_convolution_24 --------------------------
	.section	.nv.shared.triton_poi_fused_convolution_24,"aw",@nobits
	.sectionflags	@""
	.align	16
	.zero		1024


//--------------------- .nv.constant0.triton_poi_fused_convolution_24 --------------------------
	.section	.nv.constant0.triton_poi_fused_convolution_24,"a",@progbits
	.sectionflags	@""
	.align	4
.nv.constant0.triton_poi_fused_convolution_24:
	.zero		560
